//
// Generated by NVIDIA NVVM Compiler
//
// Compiler Build ID: CL-36424714
// Cuda compilation tools, release 13.0, V13.0.88
// Based on NVVM 20.0.0
//

.version 9.0
.target sm_100
.address_size 64

	// .globl	_Z12warshall_gpuPi

.visible .entry _Z12warshall_gpuPi(
	.param .u64 .ptr .align 1 _Z12warshall_gpuPi_param_0
)
{
	.reg .pred 	%p<21>;
	.reg .b32 	%r<40>;
	.reg .b64 	%rd<20>;

	ld.param.u64 	%rd8, [_Z12warshall_gpuPi_param_0];
	mov.u32 	%r5, %ctaid.x;
	mov.u32 	%r6, %ntid.x;
	mov.u32 	%r7, %tid.x;
	mad.lo.s32 	%r1, %r5, %r6, %r7;
	mov.u32 	%r8, %ctaid.y;
	mov.u32 	%r9, %ntid.y;
	mov.u32 	%r10, %tid.y;
	mad.lo.s32 	%r11, %r8, %r9, %r10;
	setp.gt.s32 	%p1, %r1, 4095;
	setp.gt.u32 	%p2, %r11, 4095;
	or.pred  	%p3, %p1, %p2;
	@%p3 bra 	$L__BB0_27;
	cvta.to.global.u64 	%rd9, %rd8;
	shl.b32 	%r13, %r1, 12;
	shl.b32 	%r14, %r11, 12;
	cvt.u64.u32 	%rd10, %r14;
	cvt.s64.s32 	%rd11, %r1;
	add.s64 	%rd12, %rd10, %rd11;
	shl.b64 	%rd13, %rd12, 2;
	add.s64 	%rd1, %rd9, %rd13;
	mul.wide.s32 	%rd14, %r13, 4;
	add.s64 	%rd15, %rd14, %rd9;
	add.s64 	%rd19, %rd15, 16;
	mul.wide.u32 	%rd16, %r14, 4;
	add.s64 	%rd17, %rd16, %rd9;
	add.s64 	%rd18, %rd17, 16;
	mov.b32 	%r39, 0;
$L__BB0_2:
	ld.global.u32 	%r15, [%rd19+-16];
	setp.ne.s32 	%p4, %r15, 1;
	@%p4 bra 	$L__BB0_5;
	ld.global.u32 	%r16, [%rd1];
	setp.ne.s32 	%p5, %r16, 1;
	@%p5 bra 	$L__BB0_5;
	mov.b32 	%r17, 1;
	st.global.u32 	[%rd18+-16], %r17;
$L__BB0_5:
	ld.global.u32 	%r18, [%rd19+-12];
	setp.ne.s32 	%p6, %r18, 1;
	@%p6 bra 	$L__BB0_8;
	ld.global.u32 	%r19, [%rd1];
	setp.ne.s32 	%p7, %r19, 1;
	@%p7 bra 	$L__BB0_8;
	mov.b32 	%r20, 1;
	st.global.u32 	[%rd18+-12], %r20;
$L__BB0_8:
	ld.global.u32 	%r21, [%rd19+-8];
	setp.ne.s32 	%p8, %r21, 1;
	@%p8 bra 	$L__BB0_11;
	ld.global.u32 	%r22, [%rd1];
	setp.ne.s32 	%p9, %r22, 1;
	@%p9 bra 	$L__BB0_11;
	mov.b32 	%r23, 1;
	st.global.u32 	[%rd18+-8], %r23;
$L__BB0_11:
	ld.global.u32 	%r24, [%rd19+-4];
	setp.ne.s32 	%p10, %r24, 1;
	@%p10 bra 	$L__BB0_14;
	ld.global.u32 	%r25, [%rd1];
	setp.ne.s32 	%p11, %r25, 1;
	@%p11 bra 	$L__BB0_14;
	mov.b32 	%r26, 1;
	st.global.u32 	[%rd18+-4], %r26;
$L__BB0_14:
	ld.global.u32 	%r27, [%rd19];
	setp.ne.s32 	%p12, %r27, 1;
	@%p12 bra 	$L__BB0_17;
	ld.global.u32 	%r28, [%rd1];
	setp.ne.s32 	%p13, %r28, 1;
	@%p13 bra 	$L__BB0_17;
	mov.b32 	%r29, 1;
	st.global.u32 	[%rd18], %r29;
$L__BB0_17:
	ld.global.u32 	%r30, [%rd19+4];
	setp.ne.s32 	%p14, %r30, 1;
	@%p14 bra 	$L__BB0_20;
	ld.global.u32 	%r31, [%rd1];
	setp.ne.s32 	%p15, %r31, 1;
	@%p15 bra 	$L__BB0_20;
	mov.b32 	%r32, 1;
	st.global.u32 	[%rd18+4], %r32;
$L__BB0_20:
	ld.global.u32 	%r33, [%rd19+8];
	setp.ne.s32 	%p16, %r33, 1;
	@%p16 bra 	$L__BB0_23;
	ld.global.u32 	%r34, [%rd1];
	setp.ne.s32 	%p17, %r34, 1;
	@%p17 bra 	$L__BB0_23;
	mov.b32 	%r35, 1;
	st.global.u32 	[%rd18+8], %r35;
$L__BB0_23:
	ld.global.u32 	%r36, [%rd19+12];
	setp.ne.s32 	%p18, %r36, 1;
	@%p18 bra 	$L__BB0_26;
	ld.global.u32 	%r37, [%rd1];
	setp.ne.s32 	%p19, %r37, 1;
	@%p19 bra 	$L__BB0_26;
	mov.b32 	%r38, 1;
	st.global.u32 	[%rd18+12], %r38;
$L__BB0_26:
	add.s32 	%r39, %r39, 8;
	add.s64 	%rd19, %rd19, 32;
	add.s64 	%rd18, %rd18, 32;
	setp.ne.s32 	%p20, %r39, 4096;
	@%p20 bra 	$L__BB0_2;
$L__BB0_27:
	ret;

}


// ===== COMPILED SASS (sm_100) =====

	.target	sm_100

	.elftype	@"ET_EXEC"


//--------------------- .note.nv.tkinfo           --------------------------
	.section	.note.nv.tkinfo,"",@"SHT_NOTE"
	.sectionflags	@"SHF_NOTE_NV_TKINFO"
	.tkinfo
        /*0018*/ 	.word	0x00000002
        /*0030*/ 	.string	""
        /*0030*/ 	.string	"ptxas"
        /*0030*/ 	.string	"Cuda compilation tools, release 13.0, V13.0.88"
        /*0030*/ 	.string	"Build cuda_13.0.r13.0/compiler.36424714_0"
        /*0030*/ 	.string	"-arch sm_100 -m 64 "



//--------------------- .note.nv.cuinfo           --------------------------
	.section	.note.nv.cuinfo,"",@"SHT_NOTE"
	.sectionflags	@"SHF_NOTE_NV_CUINFO"
        /*0018*/ 	.short	0x0002
        /*001a*/ 	.short	0x0064
        /*001c*/ 	.short	0x0082
	.zero		2


//--------------------- .nv.info                  --------------------------
	.section	.nv.info,"",@"SHT_CUDA_INFO"
	.align	4


	//----- nvinfo : EIATTR_REGCOUNT
	.align		4
        /*0000*/ 	.byte	0x04, 0x2f
        /*0002*/ 	.short	(.L_1 - .L_0)
	.align		4
.L_0:
        /*0004*/ 	.word	index@(_Z12warshall_gpuPi)
        /*0008*/ 	.word	0x0000000c


	//----- nvinfo : EIATTR_FRAME_SIZE
	.align		4
.L_1:
        /*000c*/ 	.byte	0x04, 0x11
        /*000e*/ 	.short	(.L_3 - .L_2)
	.align		4
.L_2:
        /*0010*/ 	.word	index@(_Z12warshall_gpuPi)
        /*0014*/ 	.word	0x00000000


	//----- nvinfo : EIATTR_MIN_STACK_SIZE
	.align		4
.L_3:
        /*0018*/ 	.byte	0x04, 0x12
        /*001a*/ 	.short	(.L_5 - .L_4)
	.align		4
.L_4:
        /*001c*/ 	.word	index@(_Z12warshall_gpuPi)
        /*0020*/ 	.word	0x00000000
.L_5:


//--------------------- .nv.compat                --------------------------
	.section	.nv.compat,"",@"SHT_CUDA_COMPAT_INFO"
	.align	4
        /*0000*/ 	.byte	0x02, 0x09, 0x00, 0x00, 0x02, 0x02, 0x01, 0x00, 0x02, 0x05, 0x05, 0x00, 0x03, 0x07, 0x01, 0x01
        /*0010*/ 	.byte	0x02, 0x03, 0x00, 0x00, 0x02, 0x06, 0x01, 0x00, 0x04, 0x0b, 0x08, 0x00, 0x09, 0x00, 0x00, 0x00
        /*0020*/ 	.byte	0x00, 0x00, 0x00, 0x00


//--------------------- .nv.info._Z12warshall_gpuPi --------------------------
	.section	.nv.info._Z12warshall_gpuPi,"",@"SHT_CUDA_INFO"
	.sectionflags	@""
	.align	4


	//----- nvinfo : EIATTR_CUDA_API_VERSION
	.align		4
        /*0000*/ 	.byte	0x04, 0x37
        /*0002*/ 	.short	(.L_7 - .L_6)
.L_6:
        /*0004*/ 	.word	0x00000082


	//----- nvinfo : EIATTR_KPARAM_INFO
	.align		4
.L_7:
        /*0008*/ 	.byte	0x04, 0x17
        /*000a*/ 	.short	(.L_9 - .L_8)
.L_8:
        /*000c*/ 	.word	0x00000000
        /*0010*/ 	.short	0x0000
        /*0012*/ 	.short	0x0000
        /*0014*/ 	.byte	0x00, 0xf5, 0x21, 0x00


	//----- nvinfo : EIATTR_SPARSE_MMA_MASK
	.align		4
.L_9:
        /*0018*/ 	.byte	0x03, 0x50
        /*001a*/ 	.short	0x0000


	//----- nvinfo : EIATTR_MAXREG_COUNT
	.align		4
        /*001c*/ 	.byte	0x03, 0x1b
        /*001e*/ 	.short	0x00ff


	//----- nvinfo : EIATTR_MERCURY_ISA_VERSION
	.align		4
        /*0020*/ 	.byte	0x03, 0x5f
        /*0022*/ 	.short	0x0101


	//----- nvinfo : EIATTR_VRC_CTA_INIT_COUNT
	.align		4
        /*0024*/ 	.byte	0x02, 0x4a
	.zero		1
	.zero		1


	//----- nvinfo : EIATTR_EXIT_INSTR_OFFSETS
	.align		4
        /*0028*/ 	.byte	0x04, 0x1c
        /*002a*/ 	.short	(.L_11 - .L_10)


	//   ....[0]....
.L_10:
        /*002c*/ 	.word	0x000000b0


	//   ....[1]....
        /*0030*/ 	.word	0x000006b0


	//----- nvinfo : EIATTR_CRS_STACK_SIZE
	.align		4
.L_11:
        /*0034*/ 	.byte	0x04, 0x1e
        /*0036*/ 	.short	(.L_13 - .L_12)
.L_12:
        /*0038*/ 	.word	0x00000000


	//----- nvinfo : EIATTR_CBANK_PARAM_SIZE
	.align		4
.L_13:
        /*003c*/ 	.byte	0x03, 0x19
        /*003e*/ 	.short	0x0008


	//----- nvinfo : EIATTR_PARAM_CBANK
	.align		4
        /*0040*/ 	.byte	0x04, 0x0a
        /*0042*/ 	.short	(.L_15 - .L_14)
	.align		4
.L_14:
        /*0044*/ 	.word	index@(.nv.constant0._Z12warshall_gpuPi)
        /*0048*/ 	.short	0x0380
        /*004a*/ 	.short	0x0008


	//----- nvinfo : EIATTR_SW_WAR
	.align		4
.L_15:
        /*004c*/ 	.byte	0x04, 0x36
        /*004e*/ 	.short	(.L_17 - .L_16)
.L_16:
        /*0050*/ 	.word	0x00000008
.L_17:


//--------------------- .nv.callgraph             --------------------------
	.section	.nv.callgraph,"",@"SHT_CUDA_CALLGRAPH"
	.align	4
	.sectionentsize	8
	.align		4
        /*0000*/ 	.word	0x00000000
	.align		4
        /*0004*/ 	.word	0xffffffff
	.align		4
        /*0008*/ 	.word	0x00000000
	.align		4
        /*000c*/ 	.word	0xfffffffe
	.align		4
        /*0010*/ 	.word	0x00000000
	.align		4
        /*0014*/ 	.word	0xfffffffd
	.align		4
        /*0018*/ 	.word	0x00000000
	.align		4
        /*001c*/ 	.word	0xfffffffc


//--------------------- .text._Z12warshall_gpuPi  --------------------------
	.section	.text._Z12warshall_gpuPi,"ax",@progbits
	.align	128
        .global         _Z12warshall_gpuPi
        .type           _Z12warshall_gpuPi,@function
        .size           _Z12warshall_gpuPi,(.L_x_18 - _Z12warshall_gpuPi)
        .other          _Z12warshall_gpuPi,@"STO_CUDA_ENTRY STV_DEFAULT"
_Z12warshall_gpuPi:
.text._Z12warshall_gpuPi:
[----:B------:R-:W-:Y:S01]  /*0000*/  LDC R1, c[0x0][0x37c] ;  /* 0x0000df00ff017b82 */ /* 0x000fe20000000800 */
[----:B------:R-:W0:Y:S07]  /*0010*/  S2R R5, SR_TID.Y ;  /* 0x0000000000057919 */ /* 0x000e2e0000002200 */
[----:B------:R-:W1:Y:S01]  /*0020*/  LDC R0, c[0x0][0x360] ;  /* 0x0000d800ff007b82 */ /* 0x000e620000000800 */
[----:B------:R-:W1:Y:S07]  /*0030*/  S2R R3, SR_TID.X ;  /* 0x0000000000037919 */ /* 0x000e6e0000002100 */
[----:B------:R-:W0:Y:S08]  /*0040*/  S2UR UR5, SR_CTAID.Y ;  /* 0x00000000000579c3 */ /* 0x000e300000002600 */
[----:B------:R-:W0:Y:S08]  /*0050*/  LDC R2, c[0x0][0x364] ;  /* 0x0000d900ff027b82 */ /* 0x000e300000000800 */
[----:B------:R-:W1:Y:S01]  /*0060*/  S2UR UR4, SR_CTAID.X ;  /* 0x00000000000479c3 */ /* 0x000e620000002500 */
[----:B0-----:R-:W-:-:S05]  /*0070*/  IMAD R2, R2, UR5, R5 ;  /* 0x0000000502027c24 */ /* 0x001fca000f8e0205 */
[----:B------:R-:W-:Y:S01]  /*0080*/  ISETP.GT.U32.AND P0, PT, R2, 0xfff, PT ;  /* 0x00000fff0200780c */ /* 0x000fe20003f04070 */
[----:B-1----:R-:W-:-:S05]  /*0090*/  IMAD R0, R0, UR4, R3 ;  /* 0x0000000400007c24 */ /* 0x002fca000f8e0203 */
[----:B------:R-:W-:-:S13]  /*00a0*/  ISETP.GT.OR P0, PT, R0, 0xfff, P0 ;  /* 0x00000fff0000780c */ /* 0x000fda0000704670 */
[----:B------:R-:W-:Y:S05]  /*00b0*/  @P0 EXIT ;  /* 0x000000000000094d */ /* 0x000fea0003800000 */
[----:B------:R-:W0:Y:S01]  /*00c0*/  LDC.64 R6, c[0x0][0x380] ;  /* 0x0000e000ff067b82 */ /* 0x000e220000000a00 */
[----:B------:R-:W1:Y:S01]  /*00d0*/  LDCU.64 UR4, c[0x0][0x380] ;  /* 0x00007000ff0477ac */ /* 0x000e620008000a00 */
[----:B------:R-:W-:Y:S02]  /*00e0*/  IMAD.SHL.U32 R5, R0, 0x1000, RZ ;  /* 0x0000100000057824 */ /* 0x000fe400078e00ff */
[----:B------:R-:W-:Y:S01]  /*00f0*/  IMAD.SHL.U32 R3, R2, 0x1000, RZ ;  /* 0x0000100002037824 */ /* 0x000fe200078e00ff */
[----:B------:R-:W2:Y:S04]  /*0100*/  LDCU.64 UR6, c[0x0][0x358] ;  /* 0x00006b00ff0677ac */ /* 0x000ea80008000a00 */
[----:B------:R-:W-:Y:S01]  /*0110*/  IADD3 R8, P0, PT, R0, R3, RZ ;  /* 0x0000000300087210 */ /* 0x000fe20007f1e0ff */
[----:B0-----:R-:W-:-:S04]  /*0120*/  IMAD.WIDE R4, R5, 0x4, R6 ;  /* 0x0000000405047825 */ /* 0x001fc800078e0206 */
[----:B------:R-:W-:Y:S01]  /*0130*/  IMAD.WIDE.U32 R6, R3, 0x4, R6 ;  /* 0x0000000403067825 */ /* 0x000fe200078e0006 */
[----:B------:R-:W-:Y:S02]  /*0140*/  LEA.HI.X.SX32 R3, R0, RZ, 0x1, P0 ;  /* 0x000000ff00037211 */ /* 0x000fe400000f0eff */
[----:B------:R-:W-:Y:S02]  /*0150*/  IADD3 R4, P1, PT, R4, 0x10, RZ ;  /* 0x0000001004047810 */ /* 0x000fe40007f3e0ff */
[----:B------:R-:W-:Y:S02]  /*0160*/  IADD3 R6, P2, PT, R6, 0x10, RZ ;  /* 0x0000001006067810 */ /* 0x000fe40007f5e0ff */
[C---:B-1----:R-:W-:Y:S01]  /*0170*/  LEA R2, P0, R8.reuse, UR4, 0x2 ;  /* 0x0000000408027c11 */ /* 0x042fe2000f8010ff */
[----:B------:R-:W-:Y:S01]  /*0180*/  IMAD.X R5, RZ, RZ, R5, P1 ;  /* 0x000000ffff057224 */ /* 0x000fe200008e0605 */
[----:B------:R-:W-:Y:S01]  /*0190*/  UMOV UR4, URZ ;  /* 0x000000ff00047c82 */ /* 0x000fe20008000000 */
[----:B------:R-:W-:Y:S01]  /*01a0*/  IMAD.X R7, RZ, RZ, R7, P2 ;  /* 0x000000ffff077224 */ /* 0x000fe200010e0607 */
[----:B--2---:R-:W-:-:S09]  /*01b0*/  LEA.HI.X R3, R8, UR5, R3, 0x2, P0 ;  /* 0x0000000508037c11 */ /* 0x004fd200080f1403 */
.L_x_16:
[----:B------:R-:W2:Y:S01]  /*01c0*/  LDG.E R0, desc[UR6][R4.64+-0x10] ;  /* 0xfffff00604007981 */ /* 0x000ea2000c1e1900 */
[----:B------:R-:W-:Y:S01]  /*01d0*/  BSSY.RECONVERGENT B0, `(.L_x_0) ;  /* 0x0000007000007945 */ /* 0x000fe20003800200 */
[----:B--2---:R-:W-:-:S13]  /*01e0*/  ISETP.NE.AND P0, PT, R0, 0x1, PT ;  /* 0x000000010000780c */ /* 0x004fda0003f05270 */
[----:B------:R-:W-:Y:S05]  /*01f0*/  @P0 BRA `(.L_x_1) ;  /* 0x0000000000100947 */ /* 0x000fea0003800000 */
[----:B------:R-:W2:Y:S02]  /*0200*/  LDG.E R0, desc[UR6][R2.64] ;  /* 0x0000000602007981 */ /* 0x000ea4000c1e1900 */
[----:B--2---:R-:W-:-:S13]  /*0210*/  ISETP.NE.AND P0, PT, R0, 0x1, PT ;  /* 0x000000010000780c */ /* 0x004fda0003f05270 */
[----:B------:R-:W-:-:S05]  /*0220*/  @!P0 IMAD.MOV.U32 R9, RZ, RZ, 0x1 ;  /* 0x00000001ff098424 */ /* 0x000fca00078e00ff */
[----:B------:R0:W-:Y:S02]  /*0230*/  @!P0 STG.E desc[UR6][R6.64+-0x10], R9 ;  /* 0xfffff00906008986 */ /* 0x0001e4000c101906 */
.L_x_1:
[----:B------:R-:W-:Y:S05]  /*0240*/  BSYNC.RECONVERGENT B0 ;  /* 0x0000000000007941 */ /* 0x000fea0003800200 */
.L_x_0:
[----:B------:R-:W2:Y:S01]  /*0250*/  LDG.E R0, desc[UR6][R4.64+-0xc] ;  /* 0xfffff40604007981 */ /* 0x000ea2000c1e1900 */
[----:B------:R-:W-:Y:S01]  /*0260*/  BSSY.RECONVERGENT B0, `(.L_x_2) ;  /* 0x0000007000007945 */ /* 0x000fe20003800200 */
[----:B--2---:R-:W-:-:S13]  /*0270*/  ISETP.NE.AND P0, PT, R0, 0x1, PT ;  /* 0x000000010000780c */ /* 0x004fda0003f05270 */
[----:B------:R-:W-:Y:S05]  /*0280*/  @P0 BRA `(.L_x_3) ;  /* 0x0000000000100947 */ /* 0x000fea0003800000 */
[----:B------:R-:W2:Y:S02]  /*0290*/  LDG.E R0, desc[UR6][R2.64] ;  /* 0x0000000602007981 */ /* 0x000ea4000c1e1900 */
[----:B--2---:R-:W-:-:S13]  /*02a0*/  ISETP.NE.AND P0, PT, R0, 0x1, PT ;  /* 0x000000010000780c */ /* 0x004fda0003f05270 */
[----:B0-----:R-:W-:-:S05]  /*02b0*/  @!P0 IMAD.MOV.U32 R9, RZ, RZ, 0x1 ;  /* 0x00000001ff098424 */ /* 0x001fca00078e00ff */
[----:B------:R1:W-:Y:S02]  /*02c0*/  @!P0 STG.E desc[UR6][R6.64+-0xc], R9 ;  /* 0xfffff40906008986 */ /* 0x0003e4000c101906 */
.L_x_3:
[----:B------:R-:W-:Y:S05]  /*02d0*/  BSYNC.RECONVERGENT B0 ;  /* 0x0000000000007941 */ /* 0x000fea0003800200 */
.L_x_2:
[----:B------:R-:W2:Y:S01]  /*02e0*/  LDG.E R0, desc[UR6][R4.64+-0x8] ;  /* 0xfffff80604007981 */ /* 0x000ea2000c1e1900 */
[----:B------:R-:W-:Y:S01]  /*02f0*/  BSSY.RECONVERGENT B0, `(.L_x_4) ;  /* 0x0000007000007945 */ /* 0x000fe20003800200 */
[----:B--2---:R-:W-:-:S13]  /*0300*/  ISETP.NE.AND P0, PT, R0, 0x1, PT ;  /* 0x000000010000780c */ /* 0x004fda0003f05270 */
[----:B------:R-:W-:Y:S05]  /*0310*/  @P0 BRA `(.L_x_5) ;  /* 0x0000000000100947 */ /* 0x000fea0003800000 */
[----:B------:R-:W2:Y:S02]  /*0320*/  LDG.E R0, desc[UR6][R2.64] ;  /* 0x0000000602007981 */ /* 0x000ea4000c1e1900 */
[----:B--2---:R-:W-:-:S13]  /*0330*/  ISETP.NE.AND P0, PT, R0, 0x1, PT ;  /* 0x000000010000780c */ /* 0x004fda0003f05270 */
[----:B01----:R-:W-:-:S05]  /*0340*/  @!P0 IMAD.MOV.U32 R9, RZ, RZ, 0x1 ;  /* 0x00000001ff098424 */ /* 0x003fca00078e00ff */
[----:B------:R2:W-:Y:S02]  /*0350*/  @!P0 STG.E desc[UR6][R6.64+-0x8], R9 ;  /* 0xfffff80906008986 */ /* 0x0005e4000c101906 */
.L_x_5:
[----:B------:R-:W-:Y:S05]  /*0360*/  BSYNC.RECONVERGENT B0 ;  /* 0x0000000000007941 */ /* 0x000fea0003800200 */
.L_x_4:
[----:B------:R-:W3:Y:S01]  /*0370*/  LDG.E R0, desc[UR6][R4.64+-0x4] ;  /* 0xfffffc0604007981 */ /* 0x000ee2000c1e1900 */
[----:B------:R-:W-:Y:S01]  /*0380*/  BSSY.RECONVERGENT B0, `(.L_x_6) ;  /* 0x0000007000007945 */ /* 0x000fe20003800200 */
[----:B---3--:R-:W-:-:S13]  /*0390*/  ISETP.NE.AND P0, PT, R0, 0x1, PT ;  /* 0x000000010000780c */ /* 0x008fda0003f05270 */
[----:B------:R-:W-:Y:S05]  /*03a0*/  @P0 BRA `(.L_x_7) ;  /* 0x0000000000100947 */ /* 0x000fea0003800000 */
[----:B------:R-:W3:Y:S02]  /*03b0*/  LDG.E R0, desc[UR6][R2.64] ;  /* 0x0000000602007981 */ /* 0x000ee4000c1e1900 */
[----:B---3--:R-:W-:-:S13]  /*03c0*/  ISETP.NE.AND P0, PT, R0, 0x1, PT ;  /* 0x000000010000780c */ /* 0x008fda0003f05270 */
[----:B012---:R-:W-:-:S05]  /*03d0*/  @!P0 IMAD.MOV.U32 R9, RZ, RZ, 0x1 ;  /* 0x00000001ff098424 */ /* 0x007fca00078e00ff */
[----:B------:R3:W-:Y:S02]  /*03e0*/  @!P0 STG.E desc[UR6][R6.64+-0x4], R9 ;  /* 0xfffffc0906008986 */ /* 0x0007e4000c101906 */
.L_x_7:
[----:B------:R-:W-:Y:S05]  /*03f0*/  BSYNC.RECONVERGENT B0 ;  /* 0x0000000000007941 */ /* 0x000fea0003800200 */
.L_x_6:
[----:B------:R-:W4:Y:S01]  /*0400*/  LDG.E R0, desc[UR6][R4.64] ;  /* 0x0000000604007981 */ /* 0x000f22000c1e1900 */
[----:B------:R-:W-:Y:S01]  /*0410*/  BSSY.RECONVERGENT B0, `(.L_x_8) ;  /* 0x0000007000007945 */ /* 0x000fe20003800200 */
[----:B----4-:R-:W-:-:S13]  /*0420*/  ISETP.NE.AND P0, PT, R0, 0x1, PT ;  /* 0x000000010000780c */ /* 0x010fda0003f05270 */
[----:B------:R-:W-:Y:S05]  /*0430*/  @P0 BRA `(.L_x_9) ;  /* 0x0000000000100947 */ /* 0x000fea0003800000 */
[----:B------:R-:W4:Y:S02]  /*0440*/  LDG.E R0, desc[UR6][R2.64] ;  /* 0x0000000602007981 */ /* 0x000f24000c1e1900 */
[----:B----4-:R-:W-:-:S13]  /*0450*/  ISETP.NE.AND P0, PT, R0, 0x1, PT ;  /* 0x000000010000780c */ /* 0x010fda0003f05270 */
[----:B0123--:R-:W-:-:S05]  /*0460*/  @!P0 IMAD.MOV.U32 R9, RZ, RZ, 0x1 ;  /* 0x00000001ff098424 */ /* 0x00ffca00078e00ff */
[----:B------:R4:W-:Y:S02]  /*0470*/  @!P0 STG.E desc[UR6][R6.64], R9 ;  /* 0x0000000906008986 */ /* 0x0009e4000c101906 */
.L_x_9:
[----:B------:R-:W-:Y:S05]  /*0480*/  BSYNC.RECONVERGENT B0 ;  /* 0x0000000000007941 */ /* 0x000fea0003800200 */
.L_x_8:
[----:B------:R-:W5:Y:S01]  /*0490*/  LDG.E R0, desc[UR6][R4.64+0x4] ;  /* 0x0000040604007981 */ /* 0x000f62000c1e1900 */
[----:B------:R-:W-:Y:S01]  /*04a0*/  BSSY.RECONVERGENT B0, `(.L_x_10) ;  /* 0x0000007000007945 */ /* 0x000fe20003800200 */
[----:B-----5:R-:W-:-:S13]  /*04b0*/  ISETP.NE.AND P0, PT, R0, 0x1, PT ;  /* 0x000000010000780c */ /* 0x020fda0003f05270 */
[----:B------:R-:W-:Y:S05]  /*04c0*/  @P0 BRA `(.L_x_11) ;  /* 0x0000000000100947 */ /* 0x000fea0003800000 */
[----:B------:R-:W5:Y:S02]  /*04d0*/  LDG.E R0, desc[UR6][R2.64] ;  /* 0x0000000602007981 */ /* 0x000f64000c1e1900 */
[----:B-----5:R-:W-:-:S13]  /*04e0*/  ISETP.NE.AND P0, PT, R0, 0x1, PT ;  /* 0x000000010000780c */ /* 0x020fda0003f05270 */
[----:B01234-:R-:W-:-:S05]  /*04f0*/  @!P0 IMAD.MOV.U32 R9, RZ, RZ, 0x1 ;  /* 0x00000001ff098424 */ /* 0x01ffca00078e00ff */
[----:B------:R0:W-:Y:S02]  /*0500*/  @!P0 STG.E desc[UR6][R6.64+0x4], R9 ;  /* 0x0000040906008986 */ /* 0x0001e4000c101906 */
.L_x_11:
[----:B------:R-:W-:Y:S05]  /*0510*/  BSYNC.RECONVERGENT B0 ;  /* 0x0000000000007941 */ /* 0x000fea0003800200 */
.L_x_10:
        /* <DEDUP_REMOVED lines=8> */
.L_x_13:
[----:B------:R-:W-:Y:S05]  /*05a0*/  BSYNC.RECONVERGENT B0 ;  /* 0x0000000000007941 */ /* 0x000fea0003800200 */
.L_x_12:
[----:B------:R-:W5:Y:S01]  /*05b0*/  LDG.E R0, desc[UR6][R4.64+0xc] ;  /* 0x00000c0604007981 */ /* 0x000f62000c1e1900 */
[----:B------:R-:W-:Y:S01]  /*05c0*/  UIADD3 UR4, UPT, UPT, UR4, 0x8, URZ ;  /* 0x0000000804047890 */ /* 0x000fe2000fffe0ff */
[----:B------:R-:W-:Y:S03]  /*05d0*/  BSSY.RECONVERGENT B0, `(.L_x_14) ;  /* 0x0000008000007945 */ /* 0x000fe60003800200 */
[----:B------:R-:W-:Y:S01]  /*05e0*/  UISETP.NE.AND UP0, UPT, UR4, 0x1000, UPT ;  /* 0x000010000400788c */ /* 0x000fe2000bf05270 */
[----:B-----5:R-:W-:-:S13]  /*05f0*/  ISETP.NE.AND P0, PT, R0, 0x1, PT ;  /* 0x000000010000780c */ /* 0x020fda0003f05270 */
[----:B------:R-:W-:Y:S05]  /*0600*/  @P0 BRA `(.L_x_15) ;  /* 0x0000000000100947 */ /* 0x000fea0003800000 */
[----:B------:R-:W5:Y:S02]  /*0610*/  LDG.E R0, desc[UR6][R2.64] ;  /* 0x0000000602007981 */ /* 0x000f64000c1e1900 */
[----:B-----5:R-:W-:-:S13]  /*0620*/  ISETP.NE.AND P0, PT, R0, 0x1, PT ;  /* 0x000000010000780c */ /* 0x020fda0003f05270 */
[----:B01234-:R-:W-:-:S05]  /*0630*/  @!P0 IMAD.MOV.U32 R9, RZ, RZ, 0x1 ;  /* 0x00000001ff098424 */ /* 0x01ffca00078e00ff */
[----:B------:R0:W-:Y:S02]  /*0640*/  @!P0 STG.E desc[UR6][R6.64+0xc], R9 ;  /* 0x00000c0906008986 */ /* 0x0001e4000c101906 */
.L_x_15:
[----:B------:R-:W-:Y:S05]  /*0650*/  BSYNC.RECONVERGENT B0 ;  /* 0x0000000000007941 */ /* 0x000fea0003800200 */
.L_x_14:
[----:B------:R-:W-:Y:S02]  /*0660*/  IADD3 R4, P0, PT, R4, 0x20, RZ ;  /* 0x0000002004047810 */ /* 0x000fe40007f1e0ff */
[----:B01234-:R-:W-:-:S03]  /*0670*/  IADD3 R6, P1, PT, R6, 0x20, RZ ;  /* 0x0000002006067810 */ /* 0x01ffc60007f3e0ff */
[----:B------:R-:W-:Y:S02]  /*0680*/  IMAD.X R5, RZ, RZ, R5, P0 ;  /* 0x000000ffff057224 */ /* 0x000fe400000e0605 */
[----:B------:R-:W-:Y:S01]  /*0690*/  IMAD.X R7, RZ, RZ, R7, P1 ;  /* 0x000000ffff077224 */ /* 0x000fe200008e0607 */
[----:B------:R-:W-:Y:S07]  /*06a0*/  BRA.U UP0, `(.L_x_16) ;  /* 0xfffffff900c47547 */ /* 0x000fee000b83ffff */
[----:B------:R-:W-:Y:S05]  /*06b0*/  EXIT ;  /* 0x000000000000794d */ /* 0x000fea0003800000 */
.L_x_17:
[----:B------:R-:W-:-:S00]  /*06c0*/  BRA `(.L_x_17) ;  /* 0xfffffffc00fc7947 */ /* 0x000fc0000383ffff */
[----:B------:R-:W-:-:S00]  /*06d0*/  NOP ;  /* 0x0000000000007918 */ /* 0x000fc00000000000 */
        /* <DEDUP_REMOVED lines=10> */
.L_x_18:


//--------------------- .nv.shared.reserved.0     --------------------------
	.section	.nv.shared.reserved.0,"aw",@nobits
	.weak		__nv_reservedSMEM_offset_0_alias
	.size		__nv_reservedSMEM_offset_0_alias, 0, 64
	.other		__nv_reservedSMEM_offset_0_alias,@"STO_CUDA_RESERVED_SHARED STV_DEFAULT"
__nv_reservedSMEM_offset_0_alias:
	.zero		0
	.zero		64


//--------------------- .nv.constant0._Z12warshall_gpuPi --------------------------
	.section	.nv.constant0._Z12warshall_gpuPi,"a",@progbits
	.sectionflags	@""
	.align	4
.nv.constant0._Z12warshall_gpuPi:
	.zero		904


//--------------------- SYMBOLS --------------------------

	.type		.nv.reservedSmem.offset0,@object
	.size		.nv.reservedSmem.offset0,0x4
